	.headerflags	@"EF_CUDA_TEXMODE_UNIFIED EF_CUDA_64BIT_ADDRESS EF_CUDA_ACCELERATORS EF_CUDA_SM90 EF_CUDA_VIRTUAL_SM(EF_CUDA_SM90)"
	.elftype	@"ET_EXEC"


//--------------------- .nv.info                  --------------------------
	.section	.nv.info,"",@"SHT_CUDA_INFO"
	.align	4


	//----- nvinfo : EIATTR_REGCOUNT
	.align		4
        /*0000*/ 	.byte	0x04, 0x2f
        /*0002*/ 	.short	(.L_3 - .L_2)
	.align		4
.L_2:
        /*0004*/ 	.word	index@(triton_poi_fused__native_batch_norm_legit_no_training_convolution_relu_64)
        /*0008*/ 	.word	0x00000013


	//----- nvinfo : EIATTR_MIN_STACK_SIZE
	.align		4
.L_3:
        /*000c*/ 	.byte	0x04, 0x12
        /*000e*/ 	.short	(.L_5 - .L_4)
	.align		4
.L_4:
        /*0010*/ 	.word	index@(triton_poi_fused__native_batch_norm_legit_no_training_convolution_relu_64)
        /*0014*/ 	.word	0x00000000


	//----- nvinfo : EIATTR_FRAME_SIZE
	.align		4
.L_5:
        /*0018*/ 	.byte	0x04, 0x11
        /*001a*/ 	.short	(.L_7 - .L_6)
	.align		4
.L_6:
        /*001c*/ 	.word	index@(triton_poi_fused__native_batch_norm_legit_no_training_convolution_relu_64)
        /*0020*/ 	.word	0x00000000


	//----- nvinfo : EIATTR_MIN_STACK_SIZE
	.align		4
.L_7:
        /*0024*/ 	.byte	0x04, 0x12
        /*0026*/ 	.short	(.L_9 - .L_8)
	.align		4
.L_8:
        /*0028*/ 	.word	index@(triton_poi_fused__native_batch_norm_legit_no_training_convolution_relu_64)
        /*002c*/ 	.word	0x00000000
.L_9:


//--------------------- .nv.info.triton_poi_fused__native_batch_norm_legit_no_training_convolution_relu_64 --------------------------
	.section	.nv.info.triton_poi_fused__native_batch_norm_legit_no_training_convolution_relu_64,"",@"SHT_CUDA_INFO"
	.sectionflags	@""
	.align	4


	//----- nvinfo : EIATTR_CUDA_API_VERSION
	.align		4
        /*0000*/ 	.byte	0x04, 0x37
        /*0002*/ 	.short	(.L_11 - .L_10)
.L_10:
        /*0004*/ 	.word	0x0000007c


	//----- nvinfo : EIATTR_KPARAM_INFO
	.align		4
.L_11:
        /*0008*/ 	.byte	0x04, 0x17
        /*000a*/ 	.short	(.L_13 - .L_12)
.L_12:
        /*000c*/ 	.word	0x00000000
        /*0010*/ 	.short	0x0007
        /*0012*/ 	.short	0x0038
        /*0014*/ 	.byte	0x00, 0xf0, 0x11, 0x00


	//----- nvinfo : EIATTR_KPARAM_INFO
	.align		4
.L_13:
        /*0018*/ 	.byte	0x04, 0x17
        /*001a*/ 	.short	(.L_15 - .L_14)
.L_14:
        /*001c*/ 	.word	0x00000000
        /*0020*/ 	.short	0x0006
        /*0022*/ 	.short	0x0030
        /*0024*/ 	.byte	0x00, 0xf4, 0x21, 0x00


	//----- nvinfo : EIATTR_KPARAM_INFO
	.align		4
.L_15:
        /*0028*/ 	.byte	0x04, 0x17
        /*002a*/ 	.short	(.L_17 - .L_16)
.L_16:
        /*002c*/ 	.word	0x00000000
        /*0030*/ 	.short	0x0005
        /*0032*/ 	.short	0x0028
        /*0034*/ 	.byte	0x00, 0xf4, 0x21, 0x00


	//----- nvinfo : EIATTR_KPARAM_INFO
	.align		4
.L_17:
        /*0038*/ 	.byte	0x04, 0x17
        /*003a*/ 	.short	(.L_19 - .L_18)
.L_18:
        /*003c*/ 	.word	0x00000000
        /*0040*/ 	.short	0x0004
        /*0042*/ 	.short	0x0020
        /*0044*/ 	.byte	0x00, 0xf4, 0x21, 0x00


	//----- nvinfo : EIATTR_KPARAM_INFO
	.align		4
.L_19:
        /*0048*/ 	.byte	0x04, 0x17
        /*004a*/ 	.short	(.L_21 - .L_20)
.L_20:
        /*004c*/ 	.word	0x00000000
        /*0050*/ 	.short	0x0003
        /*0052*/ 	.short	0x0018
        /*0054*/ 	.byte	0x00, 0xf4, 0x21, 0x00


	//----- nvinfo : EIATTR_KPARAM_INFO
	.align		4
.L_21:
        /*0058*/ 	.byte	0x04, 0x17
        /*005a*/ 	.short	(.L_23 - .L_22)
.L_22:
        /*005c*/ 	.word	0x00000000
        /*0060*/ 	.short	0x0002
        /*0062*/ 	.short	0x0010
        /*0064*/ 	.byte	0x00, 0xf4, 0x21, 0x00


	//----- nvinfo : EIATTR_KPARAM_INFO
	.align		4
.L_23:
        /*0068*/ 	.byte	0x04, 0x17
        /*006a*/ 	.short	(.L_25 - .L_24)
.L_24:
        /*006c*/ 	.word	0x00000000
        /*0070*/ 	.short	0x0001
        /*0072*/ 	.short	0x0008
        /*0074*/ 	.byte	0x00, 0xf4, 0x21, 0x00


	//----- nvinfo : EIATTR_KPARAM_INFO
	.align		4
.L_25:
        /*0078*/ 	.byte	0x04, 0x17
        /*007a*/ 	.short	(.L_27 - .L_26)
.L_26:
        /*007c*/ 	.word	0x00000000
        /*0080*/ 	.short	0x0000
        /*0082*/ 	.short	0x0000
        /*0084*/ 	.byte	0x00, 0xf4, 0x21, 0x00


	//----- nvinfo : EIATTR_SPARSE_MMA_MASK
	.align		4
.L_27:
        /*0088*/ 	.byte	0x03, 0x50
        /*008a*/ 	.short	0x0000


	//----- nvinfo : EIATTR_MAXREG_COUNT
	.align		4
        /*008c*/ 	.byte	0x03, 0x1b
        /*008e*/ 	.short	0x00ff


	//----- nvinfo : EIATTR_EXIT_INSTR_OFFSETS
	.align		4
        /*0090*/ 	.byte	0x04, 0x1c
        /*0092*/ 	.short	(.L_29 - .L_28)


	//   ....[0]....
.L_28:
        /*0094*/ 	.word	0x00000350


	//----- nvinfo : EIATTR_REQNTID
	.align		4
.L_29:
        /*0098*/ 	.byte	0x04, 0x10
        /*009a*/ 	.short	(.L_31 - .L_30)
.L_30:
        /*009c*/ 	.word	0x00000080
        /*00a0*/ 	.word	0x00000001
        /*00a4*/ 	.word	0x00000001


	//----- nvinfo : EIATTR_CBANK_PARAM_SIZE
	.align		4
.L_31:
        /*00a8*/ 	.byte	0x03, 0x19
        /*00aa*/ 	.short	0x003c


	//----- nvinfo : EIATTR_PARAM_CBANK
	.align		4
        /*00ac*/ 	.byte	0x04, 0x0a
        /*00ae*/ 	.short	(.L_33 - .L_32)
	.align		4
.L_32:
        /*00b0*/ 	.word	index@(.nv.constant0.triton_poi_fused__native_batch_norm_legit_no_training_convolution_relu_64)
        /*00b4*/ 	.short	0x0210
        /*00b6*/ 	.short	0x003c


	//----- nvinfo : EIATTR_SW_WAR
	.align		4
.L_33:
        /*00b8*/ 	.byte	0x04, 0x36
        /*00ba*/ 	.short	(.L_35 - .L_34)
.L_34:
        /*00bc*/ 	.word	0x00000008
.L_35:


//--------------------- .nv.callgraph             --------------------------
	.section	.nv.callgraph,"",@"SHT_CUDA_CALLGRAPH"
	.align	4
	.sectionentsize	8
	.align		4
        /*0000*/ 	.word	0x00000000
	.align		4
        /*0004*/ 	.word	0xffffffff
	.align		4
        /*0008*/ 	.word	0x00000000
	.align		4
        /*000c*/ 	.word	0xfffffffe
	.align		4
        /*0010*/ 	.word	0x00000000
	.align		4
        /*0014*/ 	.word	0xfffffffd
	.align		4
        /*0018*/ 	.word	0x00000000
	.align		4
        /*001c*/ 	.word	0xfffffffc


//--------------------- .nv.constant4             --------------------------
	.section	.nv.constant4,"a",@progbits
	.align	8
	.align		8
.nv.constant4:
        /*0000*/ 	.dword	_$_str
	.align		8
        /*0008*/ 	.dword	_$_str_$_2


//--------------------- .text.triton_poi_fused__native_batch_norm_legit_no_training_convolution_relu_64 --------------------------
	.section	.text.triton_poi_fused__native_batch_norm_legit_no_training_convolution_relu_64,"ax",@progbits
	.align	128
        .global         triton_poi_fused__native_batch_norm_legit_no_training_convolution_relu_64
        .type           triton_poi_fused__native_batch_norm_legit_no_training_convolution_relu_64,@function
        .size           triton_poi_fused__native_batch_norm_legit_no_training_convolution_relu_64,(.L_x_1 - triton_poi_fused__native_batch_norm_legit_no_training_convolution_relu_64)
        .other          triton_poi_fused__native_batch_norm_legit_no_training_convolution_relu_64,@"STO_CUDA_ENTRY STV_DEFAULT"
triton_poi_fused__native_batch_norm_legit_no_training_convolution_relu_64:
.text.triton_poi_fused__native_batch_norm_legit_no_training_convolution_relu_64:
[----:B------:R-:W-:Y:S01]  /*0000*/  LDC R1, c[0x0][0x28] ;  /* 0x00000a00ff017b82 */ /* 0x000fe20000000800 */
[----:B------:R-:W1:Y:S07]  /*0010*/  S2R R0, SR_TID.X ;  /* 0x0000000000007919 */ /* 0x000e6e0000002100 */
[----:B------:R-:W2:Y:S01]  /*0020*/  LDC.64 R10, c[0x0][0x228] ;  /* 0x00008a00ff0a7b82 */ /* 0x000ea20000000a00 */
[----:B------:R-:W-:Y:S01]  /*0030*/  ULDC.64 UR4, c[0x0][0x208] ;  /* 0x0000820000047ab9 */ /* 0x000fe20000000a00 */
[----:B------:R-:W3:Y:S06]  /*0040*/  S2R R3, SR_CTAID.X ;  /* 0x0000000000037919 */ /* 0x000eec0000002500 */
[----:B------:R-:W4:Y:S08]  /*0050*/  LDC.64 R6, c[0x0][0x218] ;  /* 0x00008600ff067b82 */ /* 0x000f300000000a00 */
[----:B------:R-:W5:Y:S08]  /*0060*/  LDC.64 R8, c[0x0][0x220] ;  /* 0x00008800ff087b82 */ /* 0x000f700000000a00 */
[----:B------:R-:W5:Y:S01]  /*0070*/  LDC.64 R12, c[0x0][0x230] ;  /* 0x00008c00ff0c7b82 */ /* 0x000f620000000a00 */
[----:B-1----:R-:W-:-:S07]  /*0080*/  LOP3.LUT R0, R0, 0x7f, RZ, 0xc0, !PT ;  /* 0x0000007f00007812 */ /* 0x002fce00078ec0ff */
[----:B------:R-:W1:Y:S01]  /*0090*/  LDC.64 R4, c[0x0][0x238] ;  /* 0x00008e00ff047b82 */ /* 0x000e620000000a00 */
[----:B---3--:R-:W-:Y:S02]  /*00a0*/  SHF.R.S32.HI R2, RZ, 0x18, R3 ;  /* 0x00000018ff027819 */ /* 0x008fe40000011403 */
[----:B------:R-:W-:Y:S02]  /*00b0*/  LEA R0, R3, R0, 0x7 ;  /* 0x0000000003007211 */ /* 0x000fe400078e38ff */
[----:B------:R-:W-:-:S04]  /*00c0*/  SGXT R3, R2, 0x1 ;  /* 0x000000010203781a */ /* 0x000fc80000000200 */
[----:B------:R-:W-:-:S04]  /*00d0*/  LEA.HI R3, R3, R0, RZ, 0x4 ;  /* 0x0000000003037211 */ /* 0x000fc800078f20ff */
[--C-:B------:R-:W-:Y:S02]  /*00e0*/  SHF.R.S32.HI R2, RZ, 0x4, R3.reuse ;  /* 0x00000004ff027819 */ /* 0x100fe40000011403 */
[----:B------:R-:W-:-:S04]  /*00f0*/  SHF.R.S32.HI R3, RZ, 0x1f, R3 ;  /* 0x0000001fff037819 */ /* 0x000fc80000011403 */
[----:B------:R-:W-:-:S04]  /*0100*/  LEA.HI R3, R3, R2, RZ, 0x7 ;  /* 0x0000000203037211 */ /* 0x000fc800078f38ff */
[----:B------:R-:W-:-:S04]  /*0110*/  LOP3.LUT R3, R3, 0xffffff80, RZ, 0xc0, !PT ;  /* 0xffffff8003037812 */ /* 0x000fc800078ec0ff */
[----:B------:R-:W-:Y:S02]  /*0120*/  IADD3 R15, R2, -R3, RZ ;  /* 0x80000003020f7210 */ /* 0x000fe40007ffe0ff */
[----:B------:R-:W3:Y:S03]  /*0130*/  LDC.64 R2, c[0x0][0x210] ;  /* 0x00008400ff027b82 */ /* 0x000ee60000000a00 */
[----:B--2---:R-:W-:-:S05]  /*0140*/  IMAD.WIDE R10, R15, 0x4, R10 ;  /* 0x000000040f0a7825 */ /* 0x004fca00078e020a */
[----:B------:R2:W2:Y:S01]  /*0150*/  LDG.E.EL R16, desc[UR4][R10.64] ;  /* 0x000000040a107981 */ /* 0x0004a2000c2e1900 */
[----:B----4-:R-:W-:-:S04]  /*0160*/  IMAD.WIDE R6, R15, 0x4, R6 ;  /* 0x000000040f067825 */ /* 0x010fc800078e0206 */
[C---:B-----5:R-:W-:Y:S02]  /*0170*/  IMAD.WIDE R8, R15.reuse, 0x4, R8 ;  /* 0x000000040f087825 */ /* 0x060fe400078e0208 */
[----:B------:R4:W5:Y:S02]  /*0180*/  LDG.E.EL R7, desc[UR4][R6.64] ;  /* 0x0000000406077981 */ /* 0x000964000c2e1900 */
[----:B---3--:R-:W-:Y:S02]  /*0190*/  IMAD.WIDE R2, R0, 0x4, R2 ;  /* 0x0000000400027825 */ /* 0x008fe400078e0202 */
[----:B------:R-:W3:Y:S04]  /*01a0*/  LDG.E.EL R8, desc[UR4][R8.64] ;  /* 0x0000000408087981 */ /* 0x000ee8000c2e1900 */
[----:B------:R-:W5:Y:S01]  /*01b0*/  LDG.E R14, desc[UR4][R2.64] ;  /* 0x00000004020e7981 */ /* 0x000f62000c1e1900 */
[----:B0-2---:R-:W-:-:S04]  /*01c0*/  IMAD.WIDE R10, R15, 0x4, R12 ;  /* 0x000000040f0a7825 */ /* 0x005fc800078e020c */
[----:B-1----:R-:W-:Y:S02]  /*01d0*/  IMAD.WIDE R12, R15, 0x4, R4 ;  /* 0x000000040f0c7825 */ /* 0x002fe400078e0204 */
[----:B------:R-:W2:Y:S01]  /*01e0*/  LDG.E.EL R10, desc[UR4][R10.64] ;  /* 0x000000040a0a7981 */ /* 0x000ea2000c2e1900 */
[----:B----4-:R-:W-:Y:S01]  /*01f0*/  HFMA2.MMA R6, -RZ, RZ, 1.625, 0 ;  /* 0x3e800000ff067435 */ /* 0x010fe200000001ff */
[----:B------:R-:W0:Y:S02]  /*0200*/  LDC.64 R4, c[0x0][0x240] ;  /* 0x00009000ff047b82 */ /* 0x000e240000000a00 */
[----:B------:R-:W2:Y:S01]  /*0210*/  LDG.E.EL R13, desc[UR4][R12.64] ;  /* 0x000000040c0d7981 */ /* 0x000ea2000c2e1900 */
[----:B0-----:R-:W-:-:S04]  /*0220*/  IMAD.WIDE R4, R0, 0x4, R4 ;  /* 0x0000000400047825 */ /* 0x001fc800078e0204 */
[----:B------:R-:W-:-:S04]  /*0230*/  FADD R16, R16, 9.9999997473787516356e-06 ;  /* 0x3727c5ac10107421 */ /* 0x000fc80000000000 */
[----:B------:R-:W0:Y:S02]  /*0240*/  MUFU.SQRT R15, R16 ;  /* 0x00000010000f7308 */ /* 0x000e240000002000 */
[C---:B0-----:R-:W-:Y:S02]  /*0250*/  FSETP.GT.AND P0, PT, R15.reuse, 8.50705917302346158658e+37, PT ;  /* 0x7e8000000f00780b */ /* 0x041fe40003f04000 */
[----:B------:R-:W-:-:S11]  /*0260*/  FSETP.GEU.AND P1, PT, R15, 1.175494350822287508e-38, PT ;  /* 0x008000000f00780b */ /* 0x000fd60003f2e000 */
[----:B------:R-:W-:-:S04]  /*0270*/  @P0 FMUL R15, R15, 0.25 ;  /* 0x3e8000000f0f0820 */ /* 0x000fc80000400000 */
[----:B------:R-:W-:-:S06]  /*0280*/  @!P1 FMUL R15, R15, 16777216 ;  /* 0x4b8000000f0f9820 */ /* 0x000fcc0000400000 */
[----:B------:R-:W0:Y:S01]  /*0290*/  MUFU.RCP R15, R15 ;  /* 0x0000000f000f7308 */ /* 0x000e220000001000 */
[----:B------:R-:W-:Y:S01]  /*02a0*/  FSEL R6, R6, 1, P0 ;  /* 0x3f80000006067808 */ /* 0x000fe20000000000 */
[----:B-----5:R-:W-:-:S04]  /*02b0*/  FADD R7, R14, R7 ;  /* 0x000000070e077221 */ /* 0x020fc80000000000 */
[----:B------:R-:W-:Y:S01]  /*02c0*/  @!P1 FMUL R6, R6, 16777216 ;  /* 0x4b80000006069820 */ /* 0x000fe20000400000 */
[----:B---3--:R-:W-:-:S03]  /*02d0*/  FADD R8, -R8, R7 ;  /* 0x0000000708087221 */ /* 0x008fc60000000100 */
[----:B0-----:R-:W-:-:S04]  /*02e0*/  FMUL R9, R15, R6 ;  /* 0x000000060f097220 */ /* 0x001fc80000400000 */
[----:B------:R-:W-:-:S04]  /*02f0*/  FMUL R8, R8, R9 ;  /* 0x0000000908087220 */ /* 0x000fc80000400000 */
[----:B--2---:R-:W-:-:S05]  /*0300*/  FFMA R8, R10, R8, R13 ;  /* 0x000000080a087223 */ /* 0x004fca000000000d */
[----:B------:R-:W-:-:S04]  /*0310*/  FSETP.GEU.AND P0, PT, R8, RZ, PT ;  /* 0x000000ff0800720b */ /* 0x000fc80003f0e000 */
[----:B------:R-:W-:Y:S01]  /*0320*/  FSEL R9, R8, RZ, P0 ;  /* 0x000000ff08097208 */ /* 0x000fe20000000000 */
[----:B------:R-:W-:Y:S04]  /*0330*/  STG.E desc[UR4][R2.64], R7 ;  /* 0x0000000702007986 */ /* 0x000fe8000c101904 */
[----:B------:R-:W-:Y:S01]  /*0340*/  STG.E desc[UR4][R4.64], R9 ;  /* 0x0000000904007986 */ /* 0x000fe2000c101904 */
[----:B------:R-:W-:Y:S05]  /*0350*/  EXIT ;  /* 0x000000000000794d */ /* 0x000fea0003800000 */
.L_x_0:
[----:B------:R-:W-:-:S00]  /*0360*/  BRA `(.L_x_0) ;  /* 0xfffffffc00fc7947 */ /* 0x000fc0000383ffff */
[----:B------:R-:W-:-:S00]  /*0370*/  NOP ;  /* 0x0000000000007918 */ /* 0x000fc00000000000 */
        /* <DEDUP_REMOVED lines=8> */
.L_x_1:


//--------------------- .nv.global.init           --------------------------
	.section	.nv.global.init,"aw",@progbits
.nv.global.init:
	.type		_$_str,@object
	.size		_$_str,(_$_str_$_2 - _$_str)
_$_str:
        /*0000*/ 	.byte	0x5f, 0x5f, 0x43, 0x55, 0x44, 0x41, 0x5f, 0x46, 0x54, 0x5a, 0x00
	.type		_$_str_$_2,@object
	.size		_$_str_$_2,(.L_1 - _$_str_$_2)
_$_str_$_2:
        /*000b*/ 	.byte	0x5f, 0x5f, 0x43, 0x55, 0x44, 0x41, 0x5f, 0x50, 0x52, 0x45, 0x43, 0x5f, 0x53, 0x51, 0x52, 0x54
        /*001b*/ 	.byte	0x00
.L_1:


//--------------------- .nv.constant0.triton_poi_fused__native_batch_norm_legit_no_training_convolution_relu_64 --------------------------
	.section	.nv.constant0.triton_poi_fused__native_batch_norm_legit_no_training_convolution_relu_64,"a",@progbits
	.sectionflags	@""
	.align	4
.nv.constant0.triton_poi_fused__native_batch_norm_legit_no_training_convolution_relu_64:
	.zero		588
